//
// Generated by NVIDIA NVVM Compiler
//
// Compiler Build ID: CL-36424714
// Cuda compilation tools, release 13.0, V13.0.88
// Based on NVVM 20.0.0
//

.version 9.0
.target sm_100
.address_size 64

	// .globl	_Z9calc_cudalPl

.visible .entry _Z9calc_cudalPl(
	.param .u64 _Z9calc_cudalPl_param_0,
	.param .u64 .ptr .align 1 _Z9calc_cudalPl_param_1
)
{
	.reg .pred 	%p<5>;
	.reg .b32 	%r<10>;
	.reg .b64 	%rd<32>;

	ld.param.u64 	%rd14, [_Z9calc_cudalPl_param_0];
	ld.param.u64 	%rd15, [_Z9calc_cudalPl_param_1];
	mov.u32 	%r1, %tid.x;
	mov.u32 	%r2, %ntid.x;
	mul.lo.s32 	%r3, %r1, %r2;
	mov.u32 	%r4, %nctaid.x;
	mul.lo.s32 	%r5, %r3, %r4;
	add.s32 	%r6, %r5, 5;
	cvt.u64.u32 	%rd25, %r6;
	add.s32 	%r7, %r5, 7;
	cvt.u64.u32 	%rd24, %r7;
	mul.lo.s32 	%r8, %r4, %r2;
	shl.b32 	%r9, %r8, 1;
	cvt.u64.u32 	%rd3, %r9;
	mov.b64 	%rd27, 2;
	mov.b64 	%rd26, 3;
	mov.u64 	%rd28, %rd27;
	mov.u64 	%rd29, %rd26;
	mov.u64 	%rd30, %rd27;
	mov.u64 	%rd31, %rd28;
$L__BB0_1:
	mov.u64 	%rd4, %rd24;
	sub.s64 	%rd18, %rd4, %rd25;
	setp.ne.s64 	%p1, %rd18, 2;
	setp.eq.s64 	%p2, %rd25, %rd26;
	or.pred  	%p3, %p1, %p2;
	@%p3 bra 	$L__BB0_4;
	add.s64 	%rd19, %rd25, %rd4;
	shr.u64 	%rd20, %rd19, 63;
	add.s64 	%rd21, %rd19, %rd20;
	shr.s64 	%rd31, %rd21, 1;
	sub.s64 	%rd22, %rd31, %rd28;
	setp.le.s64 	%p4, %rd22, %rd14;
	mov.u64 	%rd29, %rd4;
	mov.u64 	%rd30, %rd25;
	@%p4 bra 	$L__BB0_4;
	cvta.to.global.u64 	%rd23, %rd15;
	st.global.u64 	[%rd23], %rd27;
	st.global.u64 	[%rd23+8], %rd26;
	st.global.u64 	[%rd23+16], %rd25;
	st.global.u64 	[%rd23+24], %rd4;
	st.global.u64 	[%rd23+32], %rd31;
	st.global.u64 	[%rd23+40], %rd28;
	st.global.u64 	[%rd23+48], %rd14;
	ret;
$L__BB0_4:
	add.s64 	%rd24, %rd4, %rd3;
	mov.u64 	%rd25, %rd4;
	mov.u64 	%rd26, %rd29;
	mov.u64 	%rd27, %rd30;
	mov.u64 	%rd28, %rd31;
	bra.uni 	$L__BB0_1;

}


// ===== COMPILED SASS (sm_100) =====

	.target	sm_100

	.elftype	@"ET_EXEC"


//--------------------- .note.nv.tkinfo           --------------------------
	.section	.note.nv.tkinfo,"",@"SHT_NOTE"
	.sectionflags	@"SHF_NOTE_NV_TKINFO"
	.tkinfo
        /*0018*/ 	.word	0x00000002
        /*0030*/ 	.string	""
        /*0030*/ 	.string	"ptxas"
        /*0030*/ 	.string	"Cuda compilation tools, release 13.0, V13.0.88"
        /*0030*/ 	.string	"Build cuda_13.0.r13.0/compiler.36424714_0"
        /*0030*/ 	.string	"-arch sm_100 -m 64 "



//--------------------- .note.nv.cuinfo           --------------------------
	.section	.note.nv.cuinfo,"",@"SHT_NOTE"
	.sectionflags	@"SHF_NOTE_NV_CUINFO"
        /*0018*/ 	.short	0x0002
        /*001a*/ 	.short	0x0064
        /*001c*/ 	.short	0x0082
	.zero		2


//--------------------- .nv.info                  --------------------------
	.section	.nv.info,"",@"SHT_CUDA_INFO"
	.align	4


	//----- nvinfo : EIATTR_REGCOUNT
	.align		4
        /*0000*/ 	.byte	0x04, 0x2f
        /*0002*/ 	.short	(.L_1 - .L_0)
	.align		4
.L_0:
        /*0004*/ 	.word	index@(_Z9calc_cudalPl)
        /*0008*/ 	.word	0x00000015


	//----- nvinfo : EIATTR_FRAME_SIZE
	.align		4
.L_1:
        /*000c*/ 	.byte	0x04, 0x11
        /*000e*/ 	.short	(.L_3 - .L_2)
	.align		4
.L_2:
        /*0010*/ 	.word	index@(_Z9calc_cudalPl)
        /*0014*/ 	.word	0x00000000


	//----- nvinfo : EIATTR_MIN_STACK_SIZE
	.align		4
.L_3:
        /*0018*/ 	.byte	0x04, 0x12
        /*001a*/ 	.short	(.L_5 - .L_4)
	.align		4
.L_4:
        /*001c*/ 	.word	index@(_Z9calc_cudalPl)
        /*0020*/ 	.word	0x00000000
.L_5:


//--------------------- .nv.compat                --------------------------
	.section	.nv.compat,"",@"SHT_CUDA_COMPAT_INFO"
	.align	4
        /*0000*/ 	.byte	0x02, 0x09, 0x00, 0x00, 0x02, 0x02, 0x01, 0x00, 0x02, 0x05, 0x05, 0x00, 0x03, 0x07, 0x01, 0x01
        /*0010*/ 	.byte	0x02, 0x03, 0x00, 0x00, 0x02, 0x06, 0x01, 0x00, 0x04, 0x0b, 0x08, 0x00, 0x09, 0x00, 0x00, 0x00
        /*0020*/ 	.byte	0x00, 0x00, 0x00, 0x00


//--------------------- .nv.info._Z9calc_cudalPl  --------------------------
	.section	.nv.info._Z9calc_cudalPl,"",@"SHT_CUDA_INFO"
	.sectionflags	@""
	.align	4


	//----- nvinfo : EIATTR_CUDA_API_VERSION
	.align		4
        /*0000*/ 	.byte	0x04, 0x37
        /*0002*/ 	.short	(.L_7 - .L_6)
.L_6:
        /*0004*/ 	.word	0x00000082


	//----- nvinfo : EIATTR_KPARAM_INFO
	.align		4
.L_7:
        /*0008*/ 	.byte	0x04, 0x17
        /*000a*/ 	.short	(.L_9 - .L_8)
.L_8:
        /*000c*/ 	.word	0x00000000
        /*0010*/ 	.short	0x0001
        /*0012*/ 	.short	0x0008
        /*0014*/ 	.byte	0x00, 0xf5, 0x21, 0x00


	//----- nvinfo : EIATTR_KPARAM_INFO
	.align		4
.L_9:
        /*0018*/ 	.byte	0x04, 0x17
        /*001a*/ 	.short	(.L_11 - .L_10)
.L_10:
        /*001c*/ 	.word	0x00000000
        /*0020*/ 	.short	0x0000
        /*0022*/ 	.short	0x0000
        /*0024*/ 	.byte	0x00, 0xf0, 0x21, 0x00


	//----- nvinfo : EIATTR_SPARSE_MMA_MASK
	.align		4
.L_11:
        /*0028*/ 	.byte	0x03, 0x50
        /*002a*/ 	.short	0x0000


	//----- nvinfo : EIATTR_MAXREG_COUNT
	.align		4
        /*002c*/ 	.byte	0x03, 0x1b
        /*002e*/ 	.short	0x00ff


	//----- nvinfo : EIATTR_MERCURY_ISA_VERSION
	.align		4
        /*0030*/ 	.byte	0x03, 0x5f
        /*0032*/ 	.short	0x0101


	//----- nvinfo : EIATTR_VRC_CTA_INIT_COUNT
	.align		4
        /*0034*/ 	.byte	0x02, 0x4a
	.zero		1
	.zero		1


	//----- nvinfo : EIATTR_EXIT_INSTR_OFFSETS
	.align		4
        /*0038*/ 	.byte	0x04, 0x1c
        /*003a*/ 	.short	(.L_13 - .L_12)


	//   ....[0]....
.L_12:
        /*003c*/ 	.word	0x000004e0


	//----- nvinfo : EIATTR_CRS_STACK_SIZE
	.align		4
.L_13:
        /*0040*/ 	.byte	0x04, 0x1e
        /*0042*/ 	.short	(.L_15 - .L_14)
.L_14:
        /*0044*/ 	.word	0x00000000


	//----- nvinfo : EIATTR_CBANK_PARAM_SIZE
	.align		4
.L_15:
        /*0048*/ 	.byte	0x03, 0x19
        /*004a*/ 	.short	0x0010


	//----- nvinfo : EIATTR_PARAM_CBANK
	.align		4
        /*004c*/ 	.byte	0x04, 0x0a
        /*004e*/ 	.short	(.L_17 - .L_16)
	.align		4
.L_16:
        /*0050*/ 	.word	index@(.nv.constant0._Z9calc_cudalPl)
        /*0054*/ 	.short	0x0380
        /*0056*/ 	.short	0x0010


	//----- nvinfo : EIATTR_SW_WAR
	.align		4
.L_17:
        /*0058*/ 	.byte	0x04, 0x36
        /*005a*/ 	.short	(.L_19 - .L_18)
.L_18:
        /*005c*/ 	.word	0x00000008
.L_19:


//--------------------- .nv.callgraph             --------------------------
	.section	.nv.callgraph,"",@"SHT_CUDA_CALLGRAPH"
	.align	4
	.sectionentsize	8
	.align		4
        /*0000*/ 	.word	0x00000000
	.align		4
        /*0004*/ 	.word	0xffffffff
	.align		4
        /*0008*/ 	.word	0x00000000
	.align		4
        /*000c*/ 	.word	0xfffffffe
	.align		4
        /*0010*/ 	.word	0x00000000
	.align		4
        /*0014*/ 	.word	0xfffffffd
	.align		4
        /*0018*/ 	.word	0x00000000
	.align		4
        /*001c*/ 	.word	0xfffffffc


//--------------------- .text._Z9calc_cudalPl     --------------------------
	.section	.text._Z9calc_cudalPl,"ax",@progbits
	.align	128
        .global         _Z9calc_cudalPl
        .type           _Z9calc_cudalPl,@function
        .size           _Z9calc_cudalPl,(.L_x_6 - _Z9calc_cudalPl)
        .other          _Z9calc_cudalPl,@"STO_CUDA_ENTRY STV_DEFAULT"
_Z9calc_cudalPl:
.text._Z9calc_cudalPl:
[----:B------:R-:W-:Y:S01]  /*0000*/  LDC R1, c[0x0][0x37c] ;  /* 0x0000df00ff017b82 */ /* 0x000fe20000000800 */
[----:B------:R-:W0:Y:S01]  /*0010*/  S2R R12, SR_TID.X ;  /* 0x00000000000c7919 */ /* 0x000e220000002100 */
[----:B------:R-:W0:Y:S06]  /*0020*/  LDCU UR6, c[0x0][0x360] ;  /* 0x00006c00ff0677ac */ /* 0x000e2c0008000800 */
[----:B------:R-:W1:Y:S01]  /*0030*/  LDC R3, c[0x0][0x370] ;  /* 0x0000dc00ff037b82 */ /* 0x000e620000000800 */
[----:B------:R-:W-:Y:S01]  /*0040*/  HFMA2 R7, -RZ, RZ, 0, 0 ;  /* 0x00000000ff077431 */ /* 0x000fe200000001ff */
[----:B------:R-:W-:Y:S01]  /*0050*/  BSSY.RECONVERGENT B0, `(.L_x_0) ;  /* 0x0000037000007945 */ /* 0x000fe20003800200 */
[----:B------:R-:W-:Y:S01]  /*0060*/  HFMA2 R10, -RZ, RZ, 0, 1.1920928955078125e-07 ;  /* 0x00000002ff0a7431 */ /* 0x000fe200000001ff */
[----:B------:R-:W-:Y:S01]  /*0070*/  CS2R R8, SRZ ;  /* 0x0000000000087805 */ /* 0x000fe2000001ff00 */
[----:B------:R-:W-:Y:S01]  /*0080*/  IMAD.MOV.U32 R11, RZ, RZ, RZ ;  /* 0x000000ffff0b7224 */ /* 0x000fe200078e00ff */
[----:B------:R-:W-:Y:S01]  /*0090*/  CS2R R16, SRZ ;  /* 0x0000000000107805 */ /* 0x000fe2000001ff00 */
[----:B------:R-:W-:Y:S01]  /*00a0*/  IMAD.MOV.U32 R6, RZ, RZ, 0x2 ;  /* 0x00000002ff067424 */ /* 0x000fe200078e00ff */
[----:B------:R-:W-:Y:S01]  /*00b0*/  MOV R5, 0x3 ;  /* 0x0000000300057802 */ /* 0x000fe20000000f00 */
[----:B------:R-:W-:Y:S01]  /*00c0*/  IMAD.MOV.U32 R14, RZ, RZ, 0x3 ;  /* 0x00000003ff0e7424 */ /* 0x000fe200078e00ff */
[----:B------:R-:W2:Y:S01]  /*00d0*/  LDCU.64 UR4, c[0x0][0x358] ;  /* 0x00006b00ff0477ac */ /* 0x000ea20008000a00 */
[----:B------:R-:W-:-:S02]  /*00e0*/  IMAD.MOV.U32 R0, RZ, RZ, 0x2 ;  /* 0x00000002ff007424 */ /* 0x000fc400078e00ff */
[----:B------:R-:W-:Y:S01]  /*00f0*/  IMAD.MOV.U32 R2, RZ, RZ, 0x2 ;  /* 0x00000002ff027424 */ /* 0x000fe200078e00ff */
[----:B------:R-:W3:Y:S01]  /*0100*/  LDCU.64 UR8, c[0x0][0x380] ;  /* 0x00007000ff0877ac */ /* 0x000ee20008000a00 */
[----:B------:R-:W-:Y:S02]  /*0110*/  IMAD.MOV.U32 R4, RZ, RZ, RZ ;  /* 0x000000ffff047224 */ /* 0x000fe400078e00ff */
[----:B------:R-:W-:Y:S02]  /*0120*/  IMAD.MOV.U32 R13, RZ, RZ, RZ ;  /* 0x000000ffff0d7224 */ /* 0x000fe400078e00ff */
[----:B0-----:R-:W-:-:S04]  /*0130*/  IMAD R12, R12, UR6, RZ ;  /* 0x000000060c0c7c24 */ /* 0x001fc8000f8e02ff */
[CC--:B-1----:R-:W-:Y:S02]  /*0140*/  IMAD R15, R12.reuse, R3.reuse, 0x5 ;  /* 0x000000050c0f7424 */ /* 0x0c2fe400078e0203 */
[----:B------:R-:W-:Y:S02]  /*0150*/  IMAD R12, R12, R3, 0x7 ;  /* 0x000000070c0c7424 */ /* 0x000fe400078e0203 */
[----:B--23--:R-:W-:-:S07]  /*0160*/  IMAD R3, R3, UR6, RZ ;  /* 0x0000000603037c24 */ /* 0x00cfce000f8e02ff */
.L_x_4:
[C---:B------:R-:W-:Y:S01]  /*0170*/  IADD3 R18, P2, PT, -R15.reuse, R12, RZ ;  /* 0x0000000c0f127210 */ /* 0x040fe20007f5e1ff */
[----:B------:R-:W-:Y:S01]  /*0180*/  BSSY.RELIABLE B1, `(.L_x_1) ;  /* 0x0000018000017945 */ /* 0x000fe20003800100 */
[----:B------:R-:W-:Y:S02]  /*0190*/  ISETP.NE.U32.AND P1, PT, R15, R14, PT ;  /* 0x0000000e0f00720c */ /* 0x000fe40003f25070 */
[----:B------:R-:W-:Y:S01]  /*01a0*/  ISETP.NE.U32.AND P0, PT, R18, 0x2, PT ;  /* 0x000000021200780c */ /* 0x000fe20003f05070 */
[----:B------:R-:W-:Y:S01]  /*01b0*/  IMAD.X R18, R11, 0x1, ~R8, P2 ;  /* 0x000000010b127824 */ /* 0x000fe200010e0e08 */
[----:B------:R-:W-:-:S04]  /*01c0*/  ISETP.NE.AND.EX P1, PT, R8, R17, PT, P1 ;  /* 0x000000110800720c */ /* 0x000fc80003f25310 */
[----:B------:R-:W-:Y:S02]  /*01d0*/  ISETP.NE.OR.EX P0, PT, R18, RZ, !P1, P0 ;  /* 0x000000ff1200720c */ /* 0x000fe40004f05700 */
[----:B------:R-:W-:-:S11]  /*01e0*/  MOV R18, R12 ;  /* 0x0000000c00127202 */ /* 0x000fd60000000f00 */
[----:B------:R-:W-:Y:S05]  /*01f0*/  @P0 BRA `(.L_x_2) ;  /* 0x0000000000400947 */ /* 0x000fea0003800000 */
[----:B------:R-:W-:-:S05]  /*0200*/  IADD3 R10, P0, PT, R15, R12, RZ ;  /* 0x0000000c0f0a7210 */ /* 0x000fca0007f1e0ff */
[----:B------:R-:W-:-:S05]  /*0210*/  IMAD.X R13, R8, 0x1, R11, P0 ;  /* 0x00000001080d7824 */ /* 0x000fca00000e060b */
[----:B------:R-:W-:-:S05]  /*0220*/  LEA.HI R10, P0, R13, R10, RZ, 0x1 ;  /* 0x0000000a0d0a7211 */ /* 0x000fca00078108ff */
[----:B------:R-:W-:-:S05]  /*0230*/  IMAD.X R13, RZ, RZ, R13, P0 ;  /* 0x000000ffff0d7224 */ /* 0x000fca00000e060d */
[--C-:B------:R-:W-:Y:S02]  /*0240*/  SHF.R.S64 R10, R10, 0x1, R13.reuse ;  /* 0x000000010a0a7819 */ /* 0x100fe4000000100d */
[----:B------:R-:W-:Y:S02]  /*0250*/  SHF.R.S32.HI R13, RZ, 0x1, R13 ;  /* 0x00000001ff0d7819 */ /* 0x000fe4000001140d */
[----:B------:R-:W-:-:S04]  /*0260*/  IADD3 R2, P1, PT, -R0, R10, RZ ;  /* 0x0000000a00027210 */ /* 0x000fc80007f3e1ff */
[----:B------:R-:W-:Y:S02]  /*0270*/  ISETP.GT.U32.AND P0, PT, R2, UR8, PT ;  /* 0x0000000802007c0c */ /* 0x000fe4000bf04070 */
[----:B------:R-:W-:-:S04]  /*0280*/  IADD3.X R2, PT, PT, ~R9, R13, RZ, P1, !PT ;  /* 0x0000000d09027210 */ /* 0x000fc80000ffe5ff */
[----:B------:R-:W-:-:S13]  /*0290*/  ISETP.GT.AND.EX P0, PT, R2, UR9, PT, P0 ;  /* 0x0000000902007c0c */ /* 0x000fda000bf04300 */
[----:B------:R-:W-:Y:S05]  /*02a0*/  @P0 BREAK.RELIABLE B1 ;  /* 0x0000000000010942 */ /* 0x000fea0003800100 */
[----:B------:R-:W-:Y:S05]  /*02b0*/  @P0 BRA `(.L_x_3) ;  /* 0x0000000000400947 */ /* 0x000fea0003800000 */
[----:B------:R-:W-:Y:S01]  /*02c0*/  IMAD.MOV.U32 R2, RZ, RZ, R15 ;  /* 0x000000ffff027224 */ /* 0x000fe200078e000f */
[----:B------:R-:W-:Y:S01]  /*02d0*/  MOV R5, R12 ;  /* 0x0000000c00057202 */ /* 0x000fe20000000f00 */
[----:B------:R-:W-:Y:S02]  /*02e0*/  IMAD.MOV.U32 R4, RZ, RZ, R8 ;  /* 0x000000ffff047224 */ /* 0x000fe400078e0008 */
[----:B------:R-:W-:-:S07]  /*02f0*/  IMAD.MOV.U32 R16, RZ, RZ, R11 ;  /* 0x000000ffff107224 */ /* 0x000fce00078e000b */
.L_x_2:
[----:B------:R-:W-:Y:S05]  /*0300*/  BSYNC.RELIABLE B1 ;  /* 0x0000000000017941 */ /* 0x000fea0003800100 */
.L_x_1:
[----:B------:R-:W-:Y:S01]  /*0310*/  LEA R12, P0, R3, R12, 0x1 ;  /* 0x0000000c030c7211 */ /* 0x000fe200078008ff */
[----:B------:R-:W-:Y:S01]  /*0320*/  IMAD.MOV.U32 R15, RZ, RZ, R18 ;  /* 0x000000ffff0f7224 */ /* 0x000fe200078e0012 */
[----:B------:R-:W-:Y:S01]  /*0330*/  MOV R8, R11 ;  /* 0x0000000b00087202 */ /* 0x000fe20000000f00 */
[----:B------:R-:W-:Y:S01]  /*0340*/  IMAD.MOV.U32 R14, RZ, RZ, R5 ;  /* 0x000000ffff0e7224 */ /* 0x000fe200078e0005 */
[----:B------:R-:W-:Y:S01]  /*0350*/  MOV R6, R2 ;  /* 0x0000000200067202 */ /* 0x000fe20000000f00 */
[----:B------:R-:W-:Y:S01]  /*0360*/  IMAD.MOV.U32 R17, RZ, RZ, R16 ;  /* 0x000000ffff117224 */ /* 0x000fe200078e0010 */
[----:B------:R-:W-:Y:S01]  /*0370*/  MOV R9, R13 ;  /* 0x0000000d00097202 */ /* 0x000fe20000000f00 */
[----:B------:R-:W-:Y:S02]  /*0380*/  IMAD.MOV.U32 R7, RZ, RZ, R4 ;  /* 0x000000ffff077224 */ /* 0x000fe400078e0004 */
[----:B------:R-:W-:Y:S02]  /*0390*/  IMAD.MOV.U32 R0, RZ, RZ, R10 ;  /* 0x000000ffff007224 */ /* 0x000fe400078e000a */
[----:B------:R-:W-:Y:S01]  /*03a0*/  IMAD.X R11, RZ, RZ, R11, P0 ;  /* 0x000000ffff0b7224 */ /* 0x000fe200000e060b */
[----:B------:R-:W-:Y:S06]  /*03b0*/  BRA `(.L_x_4) ;  /* 0xfffffffc006c7947 */ /* 0x000fec000383ffff */
.L_x_3:
[----:B------:R-:W-:Y:S05]  /*03c0*/  BSYNC.RECONVERGENT B0 ;  /* 0x0000000000007941 */ /* 0x000fea0003800200 */
.L_x_0:
[----:B------:R-:W-:Y:S05]  /*03d0*/  WARPSYNC.ALL ;  /* 0x0000000000007948 */ /* 0x000fea0003800000 */
[----:B------:R-:W0:Y:S01]  /*03e0*/  LDC.64 R4, c[0x0][0x388] ;  /* 0x0000e200ff047b82 */ /* 0x000e220000000a00 */
[----:B------:R-:W-:-:S07]  /*03f0*/  MOV R16, R14 ;  /* 0x0000000e00107202 */ /* 0x000fce0000000f00 */
[----:B------:R-:W1:Y:S01]  /*0400*/  LDC.64 R2, c[0x0][0x380] ;  /* 0x0000e000ff027b82 */ /* 0x000e620000000a00 */
[----:B0-----:R0:W-:Y:S04]  /*0410*/  STG.E.64 desc[UR4][R4.64], R6 ;  /* 0x0000000604007986 */ /* 0x0011e8000c101b04 */
[----:B------:R-:W-:Y:S04]  /*0420*/  STG.E.64 desc[UR4][R4.64+0x8], R16 ;  /* 0x0000081004007986 */ /* 0x000fe8000c101b04 */
[----:B-1----:R-:W-:Y:S01]  /*0430*/  STG.E.64 desc[UR4][R4.64+0x30], R2 ;  /* 0x0000300204007986 */ /* 0x002fe2000c101b04 */
[----:B0-----:R-:W-:Y:S01]  /*0440*/  IMAD.MOV.U32 R6, RZ, RZ, R15 ;  /* 0x000000ffff067224 */ /* 0x001fe200078e000f */
[----:B------:R-:W-:-:S02]  /*0450*/  MOV R7, R8 ;  /* 0x0000000800077202 */ /* 0x000fc40000000f00 */
[----:B------:R-:W-:-:S03]  /*0460*/  MOV R8, R0 ;  /* 0x0000000000087202 */ /* 0x000fc60000000f00 */
[----:B------:R0:W-:Y:S04]  /*0470*/  STG.E.64 desc[UR4][R4.64+0x10], R6 ;  /* 0x0000100604007986 */ /* 0x0001e8000c101b04 */
[----:B------:R-:W-:Y:S01]  /*0480*/  STG.E.64 desc[UR4][R4.64+0x28], R8 ;  /* 0x0000280804007986 */ /* 0x000fe2000c101b04 */
[----:B0-----:R-:W-:Y:S01]  /*0490*/  MOV R7, R11 ;  /* 0x0000000b00077202 */ /* 0x001fe20000000f00 */
[----:B------:R-:W-:Y:S02]  /*04a0*/  IMAD.MOV.U32 R6, RZ, RZ, R12 ;  /* 0x000000ffff067224 */ /* 0x000fe400078e000c */
[----:B------:R-:W-:-:S03]  /*04b0*/  IMAD.MOV.U32 R11, RZ, RZ, R13 ;  /* 0x000000ffff0b7224 */ /* 0x000fc600078e000d */
[----:B------:R-:W-:Y:S04]  /*04c0*/  STG.E.64 desc[UR4][R4.64+0x18], R6 ;  /* 0x0000180604007986 */ /* 0x000fe8000c101b04 */
[----:B------:R-:W-:Y:S01]  /*04d0*/  STG.E.64 desc[UR4][R4.64+0x20], R10 ;  /* 0x0000200a04007986 */ /* 0x000fe2000c101b04 */
[----:B------:R-:W-:Y:S05]  /*04e0*/  EXIT ;  /* 0x000000000000794d */ /* 0x000fea0003800000 */
.L_x_5:
[----:B------:R-:W-:-:S00]  /*04f0*/  BRA `(.L_x_5) ;  /* 0xfffffffc00fc7947 */ /* 0x000fc0000383ffff */
[----:B------:R-:W-:-:S00]  /*0500*/  NOP ;  /* 0x0000000000007918 */ /* 0x000fc00000000000 */
[----:B------:R-:W-:-:S00]  /*0510*/  NOP ;  /* 0x0000000000007918 */ /* 0x000fc00000000000 */
[----:B------:R-:W-:-:S00]  /*0520*/  NOP ;  /* 0x0000000000007918 */ /* 0x000fc00000000000 */
[----:B------:R-:W-:-:S00]  /*0530*/  NOP ;  /* 0x0000000000007918 */ /* 0x000fc00000000000 */
[----:B------:R-:W-:-:S00]  /*0540*/  NOP ;  /* 0x0000000000007918 */ /* 0x000fc00000000000 */
[----:B------:R-:W-:-:S00]  /*0550*/  NOP ;  /* 0x0000000000007918 */ /* 0x000fc00000000000 */
[----:B------:R-:W-:-:S00]  /*0560*/  NOP ;  /* 0x0000000000007918 */ /* 0x000fc00000000000 */
[----:B------:R-:W-:-:S00]  /*0570*/  NOP ;  /* 0x0000000000007918 */ /* 0x000fc00000000000 */
.L_x_6:


//--------------------- .nv.shared.reserved.0     --------------------------
	.section	.nv.shared.reserved.0,"aw",@nobits
	.weak		__nv_reservedSMEM_offset_0_alias
	.size		__nv_reservedSMEM_offset_0_alias, 0, 64
	.other		__nv_reservedSMEM_offset_0_alias,@"STO_CUDA_RESERVED_SHARED STV_DEFAULT"
__nv_reservedSMEM_offset_0_alias:
	.zero		0
	.zero		64


//--------------------- .nv.constant0._Z9calc_cudalPl --------------------------
	.section	.nv.constant0._Z9calc_cudalPl,"a",@progbits
	.sectionflags	@""
	.align	4
.nv.constant0._Z9calc_cudalPl:
	.zero		912


//--------------------- SYMBOLS --------------------------

	.type		.nv.reservedSmem.offset0,@object
	.size		.nv.reservedSmem.offset0,0x4
